	.headerflags	@"EF_CUDA_TEXMODE_UNIFIED EF_CUDA_64BIT_ADDRESS EF_CUDA_ACCELERATORS EF_CUDA_SM90 EF_CUDA_VIRTUAL_SM(EF_CUDA_SM90)"
	.elftype	@"ET_EXEC"


//--------------------- .nv.info                  --------------------------
	.section	.nv.info,"",@"SHT_CUDA_INFO"
	.align	4


	//----- nvinfo : EIATTR_REGCOUNT
	.align		4
        /*0000*/ 	.byte	0x04, 0x2f
        /*0002*/ 	.short	(.L_3 - .L_2)
	.align		4
.L_2:
        /*0004*/ 	.word	index@(triton_poi_fused_add_div_sqrt_13)
        /*0008*/ 	.word	0x00000020


	//----- nvinfo : EIATTR_MIN_STACK_SIZE
	.align		4
.L_3:
        /*000c*/ 	.byte	0x04, 0x12
        /*000e*/ 	.short	(.L_5 - .L_4)
	.align		4
.L_4:
        /*0010*/ 	.word	index@(triton_poi_fused_add_div_sqrt_13)
        /*0014*/ 	.word	0x00000000


	//----- nvinfo : EIATTR_FRAME_SIZE
	.align		4
.L_5:
        /*0018*/ 	.byte	0x04, 0x11
        /*001a*/ 	.short	(.L_7 - .L_6)
	.align		4
.L_6:
        /*001c*/ 	.word	index@(triton_poi_fused_add_div_sqrt_13)
        /*0020*/ 	.word	0x00000000


	//----- nvinfo : EIATTR_MIN_STACK_SIZE
	.align		4
.L_7:
        /*0024*/ 	.byte	0x04, 0x12
        /*0026*/ 	.short	(.L_9 - .L_8)
	.align		4
.L_8:
        /*0028*/ 	.word	index@(triton_poi_fused_add_div_sqrt_13)
        /*002c*/ 	.word	0x00000000
.L_9:


//--------------------- .nv.info.triton_poi_fused_add_div_sqrt_13 --------------------------
	.section	.nv.info.triton_poi_fused_add_div_sqrt_13,"",@"SHT_CUDA_INFO"
	.sectionflags	@""
	.align	4


	//----- nvinfo : EIATTR_CUDA_API_VERSION
	.align		4
        /*0000*/ 	.byte	0x04, 0x37
        /*0002*/ 	.short	(.L_11 - .L_10)
.L_10:
        /*0004*/ 	.word	0x0000007c


	//----- nvinfo : EIATTR_KPARAM_INFO
	.align		4
.L_11:
        /*0008*/ 	.byte	0x04, 0x17
        /*000a*/ 	.short	(.L_13 - .L_12)
.L_12:
        /*000c*/ 	.word	0x00000000
        /*0010*/ 	.short	0x0004
        /*0012*/ 	.short	0x001c
        /*0014*/ 	.byte	0x00, 0xf0, 0x11, 0x00


	//----- nvinfo : EIATTR_KPARAM_INFO
	.align		4
.L_13:
        /*0018*/ 	.byte	0x04, 0x17
        /*001a*/ 	.short	(.L_15 - .L_14)
.L_14:
        /*001c*/ 	.word	0x00000000
        /*0020*/ 	.short	0x0003
        /*0022*/ 	.short	0x0018
        /*0024*/ 	.byte	0x00, 0xf0, 0x11, 0x00


	//----- nvinfo : EIATTR_KPARAM_INFO
	.align		4
.L_15:
        /*0028*/ 	.byte	0x04, 0x17
        /*002a*/ 	.short	(.L_17 - .L_16)
.L_16:
        /*002c*/ 	.word	0x00000000
        /*0030*/ 	.short	0x0002
        /*0032*/ 	.short	0x0010
        /*0034*/ 	.byte	0x00, 0xf4, 0x21, 0x00


	//----- nvinfo : EIATTR_KPARAM_INFO
	.align		4
.L_17:
        /*0038*/ 	.byte	0x04, 0x17
        /*003a*/ 	.short	(.L_19 - .L_18)
.L_18:
        /*003c*/ 	.word	0x00000000
        /*0040*/ 	.short	0x0001
        /*0042*/ 	.short	0x0008
        /*0044*/ 	.byte	0x00, 0xf4, 0x21, 0x00


	//----- nvinfo : EIATTR_KPARAM_INFO
	.align		4
.L_19:
        /*0048*/ 	.byte	0x04, 0x17
        /*004a*/ 	.short	(.L_21 - .L_20)
.L_20:
        /*004c*/ 	.word	0x00000000
        /*0050*/ 	.short	0x0000
        /*0052*/ 	.short	0x0000
        /*0054*/ 	.byte	0x00, 0xf4, 0x21, 0x00


	//----- nvinfo : EIATTR_SPARSE_MMA_MASK
	.align		4
.L_21:
        /*0058*/ 	.byte	0x03, 0x50
        /*005a*/ 	.short	0x0000


	//----- nvinfo : EIATTR_MAXREG_COUNT
	.align		4
        /*005c*/ 	.byte	0x03, 0x1b
        /*005e*/ 	.short	0x00ff


	//----- nvinfo : EIATTR_EXIT_INSTR_OFFSETS
	.align		4
        /*0060*/ 	.byte	0x04, 0x1c
        /*0062*/ 	.short	(.L_23 - .L_22)


	//   ....[0]....
.L_22:
        /*0064*/ 	.word	0x00000a60


	//   ....[1]....
        /*0068*/ 	.word	0x00000a80


	//----- nvinfo : EIATTR_REQNTID
	.align		4
.L_23:
        /*006c*/ 	.byte	0x04, 0x10
        /*006e*/ 	.short	(.L_25 - .L_24)
.L_24:
        /*0070*/ 	.word	0x00000080
        /*0074*/ 	.word	0x00000001
        /*0078*/ 	.word	0x00000001


	//----- nvinfo : EIATTR_CBANK_PARAM_SIZE
	.align		4
.L_25:
        /*007c*/ 	.byte	0x03, 0x19
        /*007e*/ 	.short	0x0020


	//----- nvinfo : EIATTR_PARAM_CBANK
	.align		4
        /*0080*/ 	.byte	0x04, 0x0a
        /*0082*/ 	.short	(.L_27 - .L_26)
	.align		4
.L_26:
        /*0084*/ 	.word	index@(.nv.constant0.triton_poi_fused_add_div_sqrt_13)
        /*0088*/ 	.short	0x0210
        /*008a*/ 	.short	0x0020


	//----- nvinfo : EIATTR_SW_WAR
	.align		4
.L_27:
        /*008c*/ 	.byte	0x04, 0x36
        /*008e*/ 	.short	(.L_29 - .L_28)
.L_28:
        /*0090*/ 	.word	0x00000008
.L_29:


//--------------------- .nv.callgraph             --------------------------
	.section	.nv.callgraph,"",@"SHT_CUDA_CALLGRAPH"
	.align	4
	.sectionentsize	8
	.align		4
        /*0000*/ 	.word	0x00000000
	.align		4
        /*0004*/ 	.word	0xffffffff
	.align		4
        /*0008*/ 	.word	0x00000000
	.align		4
        /*000c*/ 	.word	0xfffffffe
	.align		4
        /*0010*/ 	.word	0x00000000
	.align		4
        /*0014*/ 	.word	0xfffffffd
	.align		4
        /*0018*/ 	.word	0x00000000
	.align		4
        /*001c*/ 	.word	0xfffffffc


//--------------------- .nv.constant4             --------------------------
	.section	.nv.constant4,"a",@progbits
	.align	8
	.align		8
.nv.constant4:
        /*0000*/ 	.dword	_$_str
	.align		8
        /*0008*/ 	.dword	_$_str_$_2


//--------------------- .text.triton_poi_fused_add_div_sqrt_13 --------------------------
	.section	.text.triton_poi_fused_add_div_sqrt_13,"ax",@progbits
	.sectionflags	@"SHF_BARRIERS=1"
	.align	128
        .global         triton_poi_fused_add_div_sqrt_13
        .type           triton_poi_fused_add_div_sqrt_13,@function
        .size           triton_poi_fused_add_div_sqrt_13,(.L_x_1 - triton_poi_fused_add_div_sqrt_13)
        .other          triton_poi_fused_add_div_sqrt_13,@"STO_CUDA_ENTRY STV_DEFAULT"
triton_poi_fused_add_div_sqrt_13:
.text.triton_poi_fused_add_div_sqrt_13:
[----:B------:R-:W0:Y:S01]  /*0000*/  LDC R1, c[0x0][0x28] ;  /* 0x00000a00ff017b82 */ /* 0x000e220000000800 */
[----:B------:R-:W1:Y:S07]  /*0010*/  S2R R12, SR_CTAID.Y ;  /* 0x00000000000c7919 */ /* 0x000e6e0000002600 */
[----:B------:R-:W2:Y:S01]  /*0020*/  LDC.64 R4, c[0x0][0x210] ;  /* 0x00008400ff047b82 */ /* 0x000ea20000000a00 */
[----:B------:R-:W-:Y:S01]  /*0030*/  ULDC.64 UR6, c[0x0][0x208] ;  /* 0x0000820000067ab9 */ /* 0x000fe20000000a00 */
[----:B------:R-:W3:Y:S01]  /*0040*/  S2R R0, SR_TID.X ;  /* 0x0000000000007919 */ /* 0x000ee20000002100 */
[----:B------:R-:W4:Y:S01]  /*0050*/  S2R R10, SR_CTAID.X ;  /* 0x00000000000a7919 */ /* 0x000f220000002500 */
[----:B-1----:R-:W-:-:S02]  /*0060*/  IMAD.SHL.U32 R3, R12, 0x200, RZ ;  /* 0x000002000c037824 */ /* 0x002fc400078e00ff */
[----:B---3--:R-:W-:-:S05]  /*0070*/  IMAD.SHL.U32 R2, R0, 0x4, RZ ;  /* 0x0000000400027824 */ /* 0x008fca00078e00ff */
[----:B------:R-:W-:-:S04]  /*0080*/  LOP3.LUT R6, R3, 0x1fc, R2, 0xf8, !PT ;  /* 0x000001fc03067812 */ /* 0x000fc800078ef802 */
[----:B------:R-:W-:Y:S02]  /*0090*/  SHF.R.S32.HI R7, RZ, 0x1f, R6 ;  /* 0x0000001fff077819 */ /* 0x000fe40000011406 */
[----:B------:R-:W-:Y:S02]  /*00a0*/  ISETP.GE.AND P0, PT, R6, 0x200, PT ;  /* 0x000002000600780c */ /* 0x000fe40003f06270 */
[----:B------:R-:W-:-:S04]  /*00b0*/  LEA.HI R7, R7, R6, RZ, 0x7 ;  /* 0x0000000607077211 */ /* 0x000fc800078f38ff */
[C---:B------:R-:W-:Y:S02]  /*00c0*/  SHF.L.U32 R2, R7.reuse, 0xa, RZ ;  /* 0x0000000a07027819 */ /* 0x040fe400000006ff */
[----:B------:R-:W-:Y:S02]  /*00d0*/  LOP3.LUT R7, R7, 0xffffff80, RZ, 0xc0, !PT ;  /* 0xffffff8007077812 */ /* 0x000fe400078ec0ff */
[----:B------:R-:W-:Y:S01]  /*00e0*/  LOP3.LUT R8, R2, 0xfffe0000, RZ, 0xc0, !PT ;  /* 0xfffe000002087812 */ /* 0x000fe200078ec0ff */
[----:B----4-:R-:W-:-:S03]  /*00f0*/  IMAD.SHL.U32 R2, R10, 0x2, RZ ;  /* 0x000000020a027824 */ /* 0x010fc600078e00ff */
[----:B------:R-:W-:Y:S02]  /*0100*/  IADD3 R7, R8, R6, -R7 ;  /* 0x0000000608077210 */ /* 0x000fe40007ffe807 */
[----:B------:R-:W-:Y:S02]  /*0110*/  CS2R R8, SRZ ;  /* 0x0000000000087805 */ /* 0x000fe4000001ff00 */
[----:B------:R-:W-:Y:S02]  /*0120*/  IADD3 R6, R2, 0x1, RZ ;  /* 0x0000000102067810 */ /* 0x000fe40007ffe0ff */
[----:B------:R-:W-:Y:S01]  /*0130*/  ISETP.LT.AND P1, PT, R2, 0x400, !P0 ;  /* 0x000004000200780c */ /* 0x000fe20004721270 */
[----:B------:R-:W-:Y:S01]  /*0140*/  IMAD R7, R10, 0x100, R7 ;  /* 0x000001000a077824 */ /* 0x000fe200078e0207 */
[----:B------:R-:W-:Y:S02]  /*0150*/  ISETP.LT.AND P0, PT, R6, 0x400, !P0 ;  /* 0x000004000600780c */ /* 0x000fe40004701270 */
[----:B------:R-:W-:Y:S01]  /*0160*/  CS2R R10, SRZ ;  /* 0x00000000000a7805 */ /* 0x000fe2000001ff00 */
[----:B------:R-:W-:-:S02]  /*0170*/  VIADD R17, R7, 0x80 ;  /* 0x0000008007117836 */ /* 0x000fc40000000000 */
[----:B--2---:R-:W-:Y:S01]  /*0180*/  IMAD.WIDE R14, R7, 0x4, R4 ;  /* 0x00000004070e7825 */ /* 0x004fe200078e0204 */
[----:B------:R-:W-:-:S03]  /*0190*/  CS2R R6, SRZ ;  /* 0x0000000000067805 */ /* 0x000fc6000001ff00 */
[----:B------:R-:W-:Y:S01]  /*01a0*/  IMAD.WIDE R16, R17, 0x4, R4 ;  /* 0x0000000411107825 */ /* 0x000fe200078e0204 */
[----:B------:R-:W-:Y:S01]  /*01b0*/  CS2R R4, SRZ ;  /* 0x0000000000047805 */ /* 0x000fe2000001ff00 */
[----:B------:R1:W2:Y:S05]  /*01c0*/  @P1 LDG.E.EL.128 R8, desc[UR6][R14.64] ;  /* 0x000000060e081981 */ /* 0x0002aa000c2e1d00 */
[----:B------:R3:W4:Y:S01]  /*01d0*/  @P0 LDG.E.EL.128 R4, desc[UR6][R16.64] ;  /* 0x0000000610040981 */ /* 0x000722000c2e1d00 */
[----:B------:R-:W5:Y:S01]  /*01e0*/  S2UR UR5, SR_CgaCtaId ;  /* 0x00000000000579c3 */ /* 0x000f620000008800 */
[----:B------:R-:W-:Y:S01]  /*01f0*/  IMAD.SHL.U32 R13, R0, 0x8, RZ ;  /* 0x00000008000d7824 */ /* 0x000fe200078e00ff */
[----:B------:R-:W-:Y:S01]  /*0200*/  UMOV UR4, 0x400 ;  /* 0x0000040000047882 */ /* 0x000fe20000000000 */
[----:B------:R-:W-:-:S02]  /*0210*/  SHF.R.S32.HI R18, RZ, 0x16, R12 ;  /* 0x00000016ff127819 */ /* 0x000fc4000001140c */
[----:B------:R-:W-:Y:S02]  /*0220*/  LOP3.LUT R3, R3, 0x7f, R0, 0xf8, !PT ;  /* 0x0000007f03037812 */ /* 0x000fe400078ef800 */
[----:B------:R-:W-:Y:S02]  /*0230*/  LOP3.LUT R13, R13, 0x3f8, RZ, 0xc0, !PT ;  /* 0x000003f80d0d7812 */ /* 0x000fe400078ec0ff */
[----:B------:R-:W-:Y:S02]  /*0240*/  SGXT R18, R18, 0x1 ;  /* 0x000000011212781a */ /* 0x000fe40000000200 */
[----:B------:R-:W-:Y:S02]  /*0250*/  LOP3.LUT R19, R3, 0x80, RZ, 0xfc, !PT ;  /* 0x0000008003137812 */ /* 0x000fe400078efcff */
[----:B------:R-:W-:-:S04]  /*0260*/  ISETP.GE.AND P0, PT, R2, 0x400, PT ;  /* 0x000004000200780c */ /* 0x000fc80003f06270 */
[----:B------:R-:W-:Y:S02]  /*0270*/  ISETP.LT.AND P3, PT, R3, 0x200, !P0 ;  /* 0x000002000300780c */ /* 0x000fe40004761270 */
[----:B------:R-:W-:Y:S01]  /*0280*/  ISETP.LT.AND P2, PT, R19, 0x200, !P0 ;  /* 0x000002001300780c */ /* 0x000fe20004741270 */
[----:B-----5:R-:W-:-:S06]  /*0290*/  UPRMT UR4, UR5, 0x654, UR4 ;  /* 0x0000065405047896 */ /* 0x020fcc0008000004 */
[----:B-1----:R-:W-:-:S04]  /*02a0*/  LEA R14, R13, UR4, 0x1 ;  /* 0x000000040d0e7c11 */ /* 0x002fc8000f8e08ff */
[----:B------:R-:W-:Y:S02]  /*02b0*/  LEA R20, R13, R14, 0x2 ;  /* 0x0000000e0d147211 */ /* 0x000fe400078e10ff */
[----:B------:R-:W1:Y:S01]  /*02c0*/  LDC.64 R12, c[0x0][0x218] ;  /* 0x00008600ff0c7b82 */ /* 0x000e620000000a00 */
[----:B------:R-:W-:-:S05]  /*02d0*/  LEA.HI R14, R18, R3, RZ, 0x7 ;  /* 0x00000003120e7211 */ /* 0x000fca00078f38ff */
[----:B------:R-:W-:Y:S01]  /*02e0*/  IMAD.SHL.U32 R15, R14, 0x8, RZ ;  /* 0x000000080e0f7824 */ /* 0x000fe200078e00ff */
[----:B------:R-:W-:-:S04]  /*02f0*/  LEA.HI R14, R18, R19, RZ, 0x7 ;  /* 0x00000013120e7211 */ /* 0x000fc800078f38ff */
[----:B------:R-:W-:Y:S02]  /*0300*/  LOP3.LUT R15, R15, 0xfffff400, RZ, 0xc0, !PT ;  /* 0xfffff4000f0f7812 */ /* 0x000fe400078ec0ff */
[----:B---3--:R-:W-:Y:S01]  /*0310*/  CS2R R16, SRZ ;  /* 0x0000000000107805 */ /* 0x008fe2000001ff00 */
[----:B--2---:R2:W-:Y:S04]  /*0320*/  STS [R20], R8 ;  /* 0x0000000814007388 */ /* 0x0045e80000000800 */
[----:B------:R3:W-:Y:S04]  /*0330*/  STS [R20+0xc], R9 ;  /* 0x00000c0914007388 */ /* 0x0007e80000000800 */
[----:B------:R-:W-:Y:S01]  /*0340*/  STS [R20+0x18], R10 ;  /* 0x0000180a14007388 */ /* 0x000fe20000000800 */
[----:B--2---:R-:W-:-:S03]  /*0350*/  SHF.L.U32 R8, R14, 0x3, RZ ;  /* 0x000000030e087819 */ /* 0x004fc600000006ff */
[----:B------:R2:W-:Y:S01]  /*0360*/  STS [R20+0x24], R11 ;  /* 0x0000240b14007388 */ /* 0x0005e20000000800 */
[----:B---3--:R-:W-:Y:S01]  /*0370*/  IMAD.IADD R9, R2, 0x1, R15 ;  /* 0x0000000102097824 */ /* 0x008fe200078e020f */
[----:B------:R-:W-:Y:S02]  /*0380*/  CS2R R14, SRZ ;  /* 0x00000000000e7805 */ /* 0x000fe4000001ff00 */
[----:B----4-:R-:W-:Y:S04]  /*0390*/  STS [R20+0x4], R4 ;  /* 0x0000040414007388 */ /* 0x010fe80000000800 */
[----:B------:R3:W-:Y:S01]  /*03a0*/  STS [R20+0x10], R5 ;  /* 0x0000100514007388 */ /* 0x0007e20000000800 */
[----:B--2---:R-:W-:Y:S01]  /*03b0*/  LOP3.LUT R11, R8, 0xfffffc00, RZ, 0xc0, !PT ;  /* 0xfffffc00080b7812 */ /* 0x004fe200078ec0ff */
[----:B-1----:R-:W-:-:S02]  /*03c0*/  IMAD.WIDE R8, R9, 0x4, R12 ;  /* 0x0000000409087825 */ /* 0x002fc400078e020c */
[----:B------:R-:W-:Y:S01]  /*03d0*/  STS [R20+0x1c], R6 ;  /* 0x00001c0614007388 */ /* 0x000fe20000000800 */
[----:B------:R-:W-:-:S03]  /*03e0*/  IADD3 R11, R2, R11, RZ ;  /* 0x0000000b020b7210 */ /* 0x000fc60007ffe0ff */
[----:B------:R1:W-:Y:S01]  /*03f0*/  STS [R20+0x28], R7 ;  /* 0x0000280714007388 */ /* 0x0003e20000000800 */
[C---:B---3--:R-:W-:Y:S01]  /*0400*/  LOP3.LUT R5, R3.reuse, 0x100, RZ, 0xfc, !PT ;  /* 0x0000010003057812 */ /* 0x048fe200078efcff */
[----:B------:R-:W-:Y:S03]  /*0410*/  BAR.SYNC.DEFER_BLOCKING 0x0 ;  /* 0x0000000000007b1d */ /* 0x000fe60000010000 */
[----:B------:R-:W-:Y:S02]  /*0420*/  LEA.HI R4, R18, R5, RZ, 0x7 ;  /* 0x0000000512047211 */ /* 0x000fe400078f38ff */
[----:B-1----:R-:W-:-:S03]  /*0430*/  LOP3.LUT R7, R3, 0x180, RZ, 0xfc, !PT ;  /* 0x0000018003077812 */ /* 0x002fc600078efcff */
[----:B------:R-:W-:Y:S01]  /*0440*/  IMAD.SHL.U32 R4, R4, 0x8, RZ ;  /* 0x0000000804047824 */ /* 0x000fe200078e00ff */
[----:B------:R-:W-:Y:S01]  /*0450*/  LEA.HI R18, R18, R7, RZ, 0x7 ;  /* 0x0000000712127211 */ /* 0x000fe200078f38ff */
[----:B------:R-:W-:-:S03]  /*0460*/  IMAD.WIDE R10, R11, 0x4, R12 ;  /* 0x000000040b0a7825 */ /* 0x000fc600078e020c */
[----:B------:R-:W-:Y:S02]  /*0470*/  LOP3.LUT R21, R4, 0xfffffc00, RZ, 0xc0, !PT ;  /* 0xfffffc0004157812 */ /* 0x000fe400078ec0ff */
[----:B------:R-:W-:Y:S02]  /*0480*/  SHF.L.U32 R18, R18, 0x3, RZ ;  /* 0x0000000312127819 */ /* 0x000fe400000006ff */
[----:B------:R-:W-:Y:S01]  /*0490*/  ISETP.LT.AND P1, PT, R5, 0x200, !P0 ;  /* 0x000002000500780c */ /* 0x000fe20004721270 */
[----:B------:R1:W2:Y:S01]  /*04a0*/  @P3 LDG.E.EL.64 R14, desc[UR6][R8.64] ;  /* 0x00000006080e3981 */ /* 0x0002a2000c2e1b00 */
[----:B------:R-:W-:-:S03]  /*04b0*/  IMAD.IADD R23, R2, 0x1, R21 ;  /* 0x0000000102177824 */ /* 0x000fc600078e0215 */
[----:B------:R3:W4:Y:S01]  /*04c0*/  @P2 LDG.E.EL.64 R16, desc[UR6][R10.64] ;  /* 0x000000060a102981 */ /* 0x000722000c2e1b00 */
[----:B------:R-:W-:Y:S02]  /*04d0*/  ISETP.LT.AND P0, PT, R7, 0x200, !P0 ;  /* 0x000002000700780c */ /* 0x000fe40004701270 */
[----:B------:R-:W-:Y:S01]  /*04e0*/  CS2R R20, SRZ ;  /* 0x0000000000147805 */ /* 0x000fe2000001ff00 */
[----:B------:R-:W-:Y:S01]  /*04f0*/  IMAD.WIDE R22, R23, 0x4, R12 ;  /* 0x0000000417167825 */ /* 0x000fe200078e020c */
[----:B-1----:R-:W-:-:S04]  /*0500*/  LOP3.LUT R9, R18, 0xfffffc00, RZ, 0xc0, !PT ;  /* 0xfffffc0012097812 */ /* 0x002fc800078ec0ff */
[----:B------:R-:W5:Y:S01]  /*0510*/  @P1 LDG.E.EL.64 R20, desc[UR6][R22.64] ;  /* 0x0000000616141981 */ /* 0x000f62000c2e1b00 */
[----:B------:R-:W-:-:S05]  /*0520*/  IADD3 R9, R2, R9, RZ ;  /* 0x0000000902097210 */ /* 0x000fca0007ffe0ff */
[----:B------:R-:W-:Y:S01]  /*0530*/  IMAD.WIDE R12, R9, 0x4, R12 ;  /* 0x00000004090c7825 */ /* 0x000fe200078e020c */
[----:B------:R-:W-:-:S06]  /*0540*/  CS2R R8, SRZ ;  /* 0x0000000000087805 */ /* 0x000fcc000001ff00 */
[----:B------:R1:W5:Y:S01]  /*0550*/  @P0 LDG.E.EL.64 R8, desc[UR6][R12.64] ;  /* 0x000000060c080981 */ /* 0x000362000c2e1b00 */
[----:B------:R-:W-:-:S05]  /*0560*/  IMAD.SHL.U32 R0, R0, 0x2, RZ ;  /* 0x0000000200007824 */ /* 0x000fca00078e00ff */
[----:B------:R-:W-:-:S04]  /*0570*/  LOP3.LUT R0, R0, 0xfe, RZ, 0xc0, !PT ;  /* 0x000000fe00007812 */ /* 0x000fc800078ec0ff */
[----:B---3--:R-:W-:-:S04]  /*0580*/  LEA R11, R0, UR4, 0x1 ;  /* 0x00000004000b7c11 */ /* 0x008fc8000f8e08ff */
[----:B------:R-:W-:-:S05]  /*0590*/  LEA R4, R0, R11, 0x2 ;  /* 0x0000000b00047211 */ /* 0x000fca00078e10ff */
[----:B------:R-:W3:Y:S04]  /*05a0*/  LDS R10, [R4] ;  /* 0x00000000040a7984 */ /* 0x000ee80000000800 */
[----:B------:R-:W2:Y:S04]  /*05b0*/  LDS R11, [R4+0x4] ;  /* 0x00000400040b7984 */ /* 0x000ea80000000800 */
[----:B01----:R-:W0:Y:S04]  /*05c0*/  LDS R12, [R4+0x600] ;  /* 0x00060000040c7984 */ /* 0x003e280000000800 */
[----:B------:R-:W1:Y:S01]  /*05d0*/  LDS R13, [R4+0x604] ;  /* 0x00060400040d7984 */ /* 0x000e620000000800 */
[----:B------:R-:W-:Y:S01]  /*05e0*/  LEA R27, R19, R2, 0xa ;  /* 0x00000002131b7211 */ /* 0x000fe200078e50ff */
[----:B------:R-:W-:-:S02]  /*05f0*/  IMAD R29, R5, 0x400, R2 ;  /* 0x00000400051d7824 */ /* 0x000fc400078e0202 */
[----:B------:R-:W-:Y:S01]  /*0600*/  IMAD R3, R3, 0x400, R2 ;  /* 0x0000040003037824 */ /* 0x000fe200078e0202 */
[----:B--2---:R-:W2:Y:S08]  /*0610*/  MUFU.SQRT R14, R14 ;  /* 0x0000000e000e7308 */ /* 0x004eb00000002000 */
[----:B------:R-:W0:Y:S08]  /*0620*/  MUFU.SQRT R15, R15 ;  /* 0x0000000f000f7308 */ /* 0x000e300000002000 */
[----:B----4-:R4:W0:Y:S01]  /*0630*/  MUFU.SQRT R6, R16 ;  /* 0x0000001000067308 */ /* 0x0108220000002000 */
[----:B--2---:R-:W-:Y:S01]  /*0640*/  FADD R14, R14, 1.00000001335143196e-10 ;  /* 0x2edbe6ff0e0e7421 */ /* 0x004fe20000000000 */
[----:B----4-:R-:W2:Y:S06]  /*0650*/  LDS R16, [R4+0xc00] ;  /* 0x000c000004107984 */ /* 0x010eac0000000800 */
[----:B------:R-:W4:Y:S01]  /*0660*/  MUFU.SQRT R17, R17 ;  /* 0x0000001100117308 */ /* 0x000f220000002000 */
[----:B0-----:R-:W-:Y:S01]  /*0670*/  FADD R22, R15, 1.00000001335143196e-10 ;  /* 0x2edbe6ff0f167421 */ /* 0x001fe20000000000 */
[----:B------:R-:W-:Y:S01]  /*0680*/  FSETP.GT.AND P5, PT, R14, 8.50705917302346158658e+37, PT ;  /* 0x7e8000000e00780b */ /* 0x000fe20003fa4000 */
[----:B------:R-:W0:Y:S05]  /*0690*/  LDS R15, [R4+0xc04] ;  /* 0x000c0400040f7984 */ /* 0x000e2a0000000800 */
[----:B-----5:R-:W5:Y:S01]  /*06a0*/  MUFU.SQRT R20, R20 ;  /* 0x0000001400147308 */ /* 0x020f620000002000 */
[----:B------:R-:W-:Y:S01]  /*06b0*/  FADD R6, R6, 1.00000001335143196e-10 ;  /* 0x2edbe6ff06067421 */ /* 0x000fe20000000000 */
[----:B------:R-:W-:-:S06]  /*06c0*/  FSETP.GT.AND P4, PT, R22, 8.50705917302346158658e+37, PT ;  /* 0x7e8000001600780b */ /* 0x000fcc0003f84000 */
[----:B------:R-:W1:Y:S01]  /*06d0*/  MUFU.SQRT R21, R21 ;  /* 0x0000001500157308 */ /* 0x000e620000002000 */
[----:B------:R-:W-:-:S07]  /*06e0*/  FSETP.GT.AND P6, PT, R6, 8.50705917302346158658e+37, PT ;  /* 0x7e8000000600780b */ /* 0x000fce0003fc4000 */
[----:B------:R-:W2:Y:S01]  /*06f0*/  MUFU.SQRT R0, R8 ;  /* 0x0000000800007308 */ /* 0x000ea20000002000 */
[----:B----4-:R-:W-:Y:S01]  /*0700*/  FADD R26, R17, 1.00000001335143196e-10 ;  /* 0x2edbe6ff111a7421 */ /* 0x010fe20000000000 */
[----:B-----5:R-:W-:Y:S01]  /*0710*/  FADD R17, R20, 1.00000001335143196e-10 ;  /* 0x2edbe6ff14117421 */ /* 0x020fe20000000000 */
[----:B------:R-:W-:-:S05]  /*0720*/  @P5 FMUL R14, R14, 0.25 ;  /* 0x3e8000000e0e5820 */ /* 0x000fca0000400000 */
[----:B------:R4:W5:Y:S01]  /*0730*/  MUFU.SQRT R24, R9 ;  /* 0x0000000900187308 */ /* 0x0009620000002000 */
[----:B------:R-:W-:Y:S01]  /*0740*/  @P4 FMUL R22, R22, 0.25 ;  /* 0x3e80000016164820 */ /* 0x000fe20000400000 */
[----:B---3--:R-:W-:Y:S01]  /*0750*/  @P5 FMUL R10, R10, 0.25 ;  /* 0x3e8000000a0a5820 */ /* 0x008fe20000400000 */
[----:B------:R-:W-:Y:S01]  /*0760*/  @P4 FMUL R11, R11, 0.25 ;  /* 0x3e8000000b0b4820 */ /* 0x000fe20000400000 */
[----:B-1----:R-:W-:Y:S01]  /*0770*/  FADD R18, R21, 1.00000001335143196e-10 ;  /* 0x2edbe6ff15127421 */ /* 0x002fe20000000000 */
[----:B------:R-:W-:Y:S02]  /*0780*/  FSETP.GT.AND P5, PT, R26, 8.50705917302346158658e+37, PT ;  /* 0x7e8000001a00780b */ /* 0x000fe40003fa4000 */
[----:B------:R-:W-:Y:S01]  /*0790*/  FSETP.GT.AND P4, PT, R17, 8.50705917302346158658e+37, PT ;  /* 0x7e8000001100780b */ /* 0x000fe20003f84000 */
[----:B------:R1:W3:Y:S01]  /*07a0*/  MUFU.RCP R23, R14 ;  /* 0x0000000e00177308 */ /* 0x0002e20000001000 */
[----:B--2---:R-:W-:Y:S01]  /*07b0*/  FADD R25, R0, 1.00000001335143196e-10 ;  /* 0x2edbe6ff00197421 */ /* 0x004fe20000000000 */
[----:B------:R-:W-:Y:S01]  /*07c0*/  @P6 FMUL R6, R6, 0.25 ;  /* 0x3e80000006066820 */ /* 0x000fe20000400000 */
[----:B------:R-:W-:Y:S01]  /*07d0*/  LDS R0, [R4+0x1204] ;  /* 0x0012040004007984 */ /* 0x000fe20000000800 */
[----:B------:R-:W-:Y:S01]  /*07e0*/  @P6 FMUL R12, R12, 0.25 ;  /* 0x3e8000000c0c6820 */ /* 0x000fe20000400000 */
[----:B------:R-:W-:Y:S01]  /*07f0*/  FSETP.GT.AND P6, PT, R18, 8.50705917302346158658e+37, PT ;  /* 0x7e8000001200780b */ /* 0x000fe20003fc4000 */
[----:B----4-:R-:W2:Y:S01]  /*0800*/  LDC.64 R8, c[0x0][0x220] ;  /* 0x00008800ff087b82 */ /* 0x010ea20000000a00 */
[----:B-1----:R2:W1:Y:S01]  /*0810*/  LDS R14, [R4+0x1200] ;  /* 0x00120000040e7984 */ /* 0x0024620000000800 */
[----:B-----5:R-:W-:-:S02]  /*0820*/  FADD R24, R24, 1.00000001335143196e-10 ;  /* 0x2edbe6ff18187421 */ /* 0x020fc40000000000 */
[----:B------:R-:W-:Y:S01]  /*0830*/  @P5 FMUL R26, R26, 0.25 ;  /* 0x3e8000001a1a5820 */ /* 0x000fe20000400000 */
[----:B------:R-:W-:Y:S01]  /*0840*/  @P5 FMUL R13, R13, 0.25 ;  /* 0x3e8000000d0d5820 */ /* 0x000fe20000400000 */
[----:B------:R-:W-:Y:S01]  /*0850*/  @P4 FMUL R17, R17, 0.25 ;  /* 0x3e80000011114820 */ /* 0x000fe20000400000 */
[----:B------:R-:W-:Y:S01]  /*0860*/  @P4 FMUL R16, R16, 0.25 ;  /* 0x3e80000010104820 */ /* 0x000fe20000400000 */
[C---:B------:R-:W-:Y:S02]  /*0870*/  FSETP.GT.AND P5, PT, R25.reuse, 8.50705917302346158658e+37, PT ;  /* 0x7e8000001900780b */ /* 0x040fe40003fa4000 */
[----:B------:R-:W-:Y:S02]  /*0880*/  FSETP.GT.AND P4, PT, R24, 8.50705917302346158658e+37, PT ;  /* 0x7e8000001800780b */ /* 0x000fe40003f84000 */
[----:B------:R-:W-:Y:S01]  /*0890*/  @P6 FMUL R18, R18, 0.25 ;  /* 0x3e80000012126820 */ /* 0x000fe20000400000 */
[----:B------:R-:W4:Y:S08]  /*08a0*/  MUFU.RCP R22, R22 ;  /* 0x0000001600167308 */ /* 0x000f300000001000 */
[----:B------:R-:W5:Y:S01]  /*08b0*/  MUFU.RCP R21, R6 ;  /* 0x0000000600157308 */ /* 0x000f620000001000 */
[----:B------:R-:W-:Y:S01]  /*08c0*/  @P5 FMUL R25, R25, 0.25 ;  /* 0x3e80000019195820 */ /* 0x000fe20000400000 */
[----:B------:R-:W-:-:S06]  /*08d0*/  @P4 FMUL R24, R24, 0.25 ;  /* 0x3e80000018184820 */ /* 0x000fcc0000400000 */
[----:B------:R0:W0:Y:S08]  /*08e0*/  MUFU.RCP R20, R26 ;  /* 0x0000001a00147308 */ /* 0x0000300000001000 */
[----:B------:R-:W0:Y:S01]  /*08f0*/  MUFU.RCP R17, R17 ;  /* 0x0000001100117308 */ /* 0x000e220000001000 */
[----:B--2---:R-:W-:-:S07]  /*0900*/  IMAD.WIDE R4, R27, 0x4, R8 ;  /* 0x000000041b047825 */ /* 0x004fce00078e0208 */
[----:B------:R-:W2:Y:S01]  /*0910*/  MUFU.RCP R18, R18 ;  /* 0x0000001200127308 */ /* 0x000ea20000001000 */
[----:B0-----:R-:W-:Y:S01]  /*0920*/  @P6 FMUL R15, R15, 0.25 ;  /* 0x3e8000000f0f6820 */ /* 0x001fe20000400000 */
[----:B------:R-:W-:Y:S01]  /*0930*/  LEA R26, R7, R2, 0xa ;  /* 0x00000002071a7211 */ /* 0x000fe200078e50ff */
[----:B------:R-:W-:-:S05]  /*0940*/  IMAD.WIDE R2, R3, 0x4, R8 ;  /* 0x0000000403027825 */ /* 0x000fca00078e0208 */
[----:B------:R-:W0:Y:S01]  /*0950*/  MUFU.RCP R19, R25 ;  /* 0x0000001900137308 */ /* 0x000e220000001000 */
[----:B---3--:R-:W-:Y:S01]  /*0960*/  FMUL R10, R23, R10 ;  /* 0x0000000a170a7220 */ /* 0x008fe20000400000 */
[----:B----4-:R-:W-:-:S06]  /*0970*/  FMUL R11, R22, R11 ;  /* 0x0000000b160b7220 */ /* 0x010fcc0000400000 */
[----:B------:R-:W3:Y:S01]  /*0980*/  MUFU.RCP R27, R24 ;  /* 0x00000018001b7308 */ /* 0x000ee20000001000 */
[----:B-----5:R-:W-:Y:S01]  /*0990*/  FMUL R12, R21, R12 ;  /* 0x0000000c150c7220 */ /* 0x020fe20000400000 */
[----:B------:R-:W-:Y:S01]  /*09a0*/  FMUL R13, R20, R13 ;  /* 0x0000000d140d7220 */ /* 0x000fe20000400000 */
[----:B------:R-:W-:Y:S01]  /*09b0*/  FMUL R16, R17, R16 ;  /* 0x0000001011107220 */ /* 0x000fe20000400000 */
[----:B------:R-:W-:-:S04]  /*09c0*/  IMAD.WIDE R6, R29, 0x4, R8 ;  /* 0x000000041d067825 */ /* 0x000fc800078e0208 */
[----:B--2---:R-:W-:Y:S01]  /*09d0*/  FMUL R17, R18, R15 ;  /* 0x0000000f12117220 */ /* 0x004fe20000400000 */
[----:B------:R2:W-:Y:S01]  /*09e0*/  @P3 STG.E.64 desc[UR6][R2.64], R10 ;  /* 0x0000000a02003986 */ /* 0x0005e2000c101b06 */
[----:B-1----:R-:W-:Y:S01]  /*09f0*/  @P5 FMUL R14, R14, 0.25 ;  /* 0x3e8000000e0e5820 */ /* 0x002fe20000400000 */
[----:B------:R-:W-:Y:S02]  /*0a00*/  @P4 FMUL R0, R0, 0.25 ;  /* 0x3e80000000004820 */ /* 0x000fe40000400000 */
[----:B------:R2:W-:Y:S01]  /*0a10*/  @P2 STG.E.64 desc[UR6][R4.64], R12 ;  /* 0x0000000c04002986 */ /* 0x0005e2000c101b06 */
[----:B------:R-:W-:-:S03]  /*0a20*/  IMAD.WIDE R8, R26, 0x4, R8 ;  /* 0x000000041a087825 */ /* 0x000fc600078e0208 */
[----:B------:R2:W-:Y:S01]  /*0a30*/  @P1 STG.E.64 desc[UR6][R6.64], R16 ;  /* 0x0000001006001986 */ /* 0x0005e2000c101b06 */
[----:B0-----:R-:W-:Y:S01]  /*0a40*/  FMUL R26, R19, R14 ;  /* 0x0000000e131a7220 */ /* 0x001fe20000400000 */
[----:B---3--:R-:W-:Y:S01]  /*0a50*/  FMUL R27, R27, R0 ;  /* 0x000000001b1b7220 */ /* 0x008fe20000400000 */
[----:B------:R-:W-:Y:S06]  /*0a60*/  @!P0 EXIT ;  /* 0x000000000000894d */ /* 0x000fec0003800000 */
[----:B------:R-:W-:Y:S01]  /*0a70*/  STG.E.64 desc[UR6][R8.64], R26 ;  /* 0x0000001a08007986 */ /* 0x000fe2000c101b06 */
[----:B------:R-:W-:Y:S05]  /*0a80*/  EXIT ;  /* 0x000000000000794d */ /* 0x000fea0003800000 */
.L_x_0:
[----:B------:R-:W-:-:S00]  /*0a90*/  BRA `(.L_x_0) ;  /* 0xfffffffc00fc7947 */ /* 0x000fc0000383ffff */
[----:B------:R-:W-:-:S00]  /*0aa0*/  NOP ;  /* 0x0000000000007918 */ /* 0x000fc00000000000 */
        /* <DEDUP_REMOVED lines=13> */
.L_x_1:


//--------------------- .nv.global.init           --------------------------
	.section	.nv.global.init,"aw",@progbits
.nv.global.init:
	.type		_$_str,@object
	.size		_$_str,(_$_str_$_2 - _$_str)
_$_str:
        /*0000*/ 	.byte	0x5f, 0x5f, 0x43, 0x55, 0x44, 0x41, 0x5f, 0x46, 0x54, 0x5a, 0x00
	.type		_$_str_$_2,@object
	.size		_$_str_$_2,(.L_1 - _$_str_$_2)
_$_str_$_2:
        /*000b*/ 	.byte	0x5f, 0x5f, 0x43, 0x55, 0x44, 0x41, 0x5f, 0x50, 0x52, 0x45, 0x43, 0x5f, 0x53, 0x51, 0x52, 0x54
        /*001b*/ 	.byte	0x00
.L_1:


//--------------------- .nv.shared.triton_poi_fused_add_div_sqrt_13 --------------------------
	.section	.nv.shared.triton_poi_fused_add_div_sqrt_13,"aw",@nobits
	.sectionflags	@""
	.align	16
	.zero		1024


//--------------------- .nv.constant0.triton_poi_fused_add_div_sqrt_13 --------------------------
	.section	.nv.constant0.triton_poi_fused_add_div_sqrt_13,"a",@progbits
	.sectionflags	@""
	.align	4
.nv.constant0.triton_poi_fused_add_div_sqrt_13:
	.zero		560
